//
// Generated by NVIDIA NVVM Compiler
//
// Compiler Build ID: CL-36424714
// Cuda compilation tools, release 13.0, V13.0.88
// Based on NVVM 20.0.0
//

.version 9.0
.target sm_100
.address_size 64

	// .globl	_Z12kernel_solvePdS_S_S_S_j
.extern .func  (.param .b32 func_retval0) vprintf
(
	.param .b64 vprintf_param_0,
	.param .b64 vprintf_param_1
)
;
// _ZZ12kernel_solvePdS_S_S_S_jE5g_val has been demoted
// _ZZ12kernel_solvePdS_S_S_S_jE5g_row has been demoted
// _ZZ12kernel_solvePdS_S_S_S_jE5g_col has been demoted
.global .align 1 .b8 $str[35] = {84, 104, 114, 101, 97, 100, 32, 37, 100, 32, 45, 32, 118, 97, 108, 117, 101, 58, 32, 37, 100, 32, 97, 116, 32, 40, 37, 100, 44, 32, 37, 100, 41, 10};

.visible .entry _Z12kernel_solvePdS_S_S_S_j(
	.param .u64 .ptr .align 1 _Z12kernel_solvePdS_S_S_S_j_param_0,
	.param .u64 .ptr .align 1 _Z12kernel_solvePdS_S_S_S_j_param_1,
	.param .u64 .ptr .align 1 _Z12kernel_solvePdS_S_S_S_j_param_2,
	.param .u64 .ptr .align 1 _Z12kernel_solvePdS_S_S_S_j_param_3,
	.param .u64 .ptr .align 1 _Z12kernel_solvePdS_S_S_S_j_param_4,
	.param .u32 _Z12kernel_solvePdS_S_S_S_j_param_5
)
{
	.local .align 16 .b8 	__local_depot0[16];
	.reg .b64 	%SP;
	.reg .b64 	%SPL;
	.reg .pred 	%p<2>;
	.reg .b32 	%r<12>;
	.reg .b64 	%rd<18>;
	.reg .b64 	%fd<5>;
	// demoted variable
	.shared .align 4 .u32 _ZZ12kernel_solvePdS_S_S_S_jE5g_val;
	// demoted variable
	.shared .align 4 .u32 _ZZ12kernel_solvePdS_S_S_S_jE5g_row;
	// demoted variable
	.shared .align 4 .u32 _ZZ12kernel_solvePdS_S_S_S_jE5g_col;
	mov.u64 	%SPL, __local_depot0;
	cvta.local.u64 	%SP, %SPL;
	ld.param.u64 	%rd1, [_Z12kernel_solvePdS_S_S_S_j_param_0];
	ld.param.u64 	%rd2, [_Z12kernel_solvePdS_S_S_S_j_param_1];
	ld.param.u64 	%rd3, [_Z12kernel_solvePdS_S_S_S_j_param_2];
	ld.param.u64 	%rd4, [_Z12kernel_solvePdS_S_S_S_j_param_4];
	ld.param.u32 	%r2, [_Z12kernel_solvePdS_S_S_S_j_param_5];
	mov.u32 	%r3, %tid.x;
	mov.u32 	%r4, %ctaid.x;
	mov.u32 	%r5, %ntid.x;
	mad.lo.s32 	%r1, %r4, %r5, %r3;
	setp.ge.u32 	%p1, %r1, %r2;
	@%p1 bra 	$L__BB0_2;
	add.u64 	%rd5, %SP, 0;
	add.u64 	%rd6, %SPL, 0;
	cvta.to.global.u64 	%rd7, %rd1;
	cvta.to.global.u64 	%rd8, %rd2;
	cvta.to.global.u64 	%rd9, %rd3;
	cvta.to.global.u64 	%rd10, %rd4;
	mul.wide.u32 	%rd11, %r1, 8;
	add.s64 	%rd12, %rd7, %rd11;
	ld.global.f64 	%fd1, [%rd12];
	cvt.rzi.s32.f64 	%r6, %fd1;
	st.shared.u32 	[_ZZ12kernel_solvePdS_S_S_S_jE5g_val], %r6;
	add.s64 	%rd13, %rd8, %rd11;
	ld.global.f64 	%fd2, [%rd13];
	cvt.rzi.s32.f64 	%r7, %fd2;
	st.shared.u32 	[_ZZ12kernel_solvePdS_S_S_S_jE5g_row], %r7;
	add.s64 	%rd14, %rd9, %rd11;
	ld.global.f64 	%fd3, [%rd14];
	cvt.rzi.s32.f64 	%r8, %fd3;
	st.shared.u32 	[_ZZ12kernel_solvePdS_S_S_S_jE5g_col], %r8;
	mul.lo.s32 	%r9, %r8, %r7;
	cvt.rn.f64.s32 	%fd4, %r9;
	add.s64 	%rd15, %rd10, %rd11;
	st.global.f64 	[%rd15], %fd4;
	st.local.v4.u32 	[%rd6], {%r1, %r6, %r7, %r8};
	mov.u64 	%rd16, $str;
	cvta.global.u64 	%rd17, %rd16;
	{ // callseq 0, 0
	.param .b64 param0;
	st.param.b64 	[param0], %rd17;
	.param .b64 param1;
	st.param.b64 	[param1], %rd5;
	.param .b32 retval0;
	call.uni (retval0), 
	vprintf, 
	(
	param0, 
	param1
	);
	ld.param.b32 	%r10, [retval0];
	} // callseq 0
$L__BB0_2:
	ret;

}


// ===== COMPILED SASS (sm_100) =====

	.target	sm_100

	.elftype	@"ET_EXEC"


//--------------------- .note.nv.tkinfo           --------------------------
	.section	.note.nv.tkinfo,"",@"SHT_NOTE"
	.sectionflags	@"SHF_NOTE_NV_TKINFO"
	.tkinfo
        /*0018*/ 	.word	0x00000002
        /*0030*/ 	.string	""
        /*0030*/ 	.string	"ptxas"
        /*0030*/ 	.string	"Cuda compilation tools, release 13.0, V13.0.88"
        /*0030*/ 	.string	"Build cuda_13.0.r13.0/compiler.36424714_0"
        /*0030*/ 	.string	"-arch sm_100 -m 64 "



//--------------------- .note.nv.cuinfo           --------------------------
	.section	.note.nv.cuinfo,"",@"SHT_NOTE"
	.sectionflags	@"SHF_NOTE_NV_CUINFO"
        /*0018*/ 	.short	0x0002
        /*001a*/ 	.short	0x0064
        /*001c*/ 	.short	0x0082
	.zero		2


//--------------------- .nv.info                  --------------------------
	.section	.nv.info,"",@"SHT_CUDA_INFO"
	.align	4


	//----- nvinfo : EIATTR_REGCOUNT
	.align		4
        /*0000*/ 	.byte	0x04, 0x2f
        /*0002*/ 	.short	(.L_2 - .L_1)
	.align		4
.L_1:
        /*0004*/ 	.word	index@(_Z12kernel_solvePdS_S_S_S_j)
        /*0008*/ 	.word	0x00000018


	//----- nvinfo : EIATTR_FRAME_SIZE
	.align		4
.L_2:
        /*000c*/ 	.byte	0x04, 0x11
        /*000e*/ 	.short	(.L_4 - .L_3)
	.align		4
.L_3:
        /*0010*/ 	.word	index@(_Z12kernel_solvePdS_S_S_S_j)
        /*0014*/ 	.word	0x00000010


	//----- nvinfo : EIATTR_MIN_STACK_SIZE
	.align		4
.L_4:
        /*0018*/ 	.byte	0x04, 0x12
        /*001a*/ 	.short	(.L_6 - .L_5)
	.align		4
.L_5:
        /*001c*/ 	.word	index@(_Z12kernel_solvePdS_S_S_S_j)
        /*0020*/ 	.word	0x00000010
.L_6:


//--------------------- .nv.compat                --------------------------
	.section	.nv.compat,"",@"SHT_CUDA_COMPAT_INFO"
	.align	4
        /*0000*/ 	.byte	0x02, 0x09, 0x00, 0x00, 0x02, 0x02, 0x01, 0x00, 0x02, 0x05, 0x05, 0x00, 0x03, 0x07, 0x01, 0x01
        /*0010*/ 	.byte	0x02, 0x03, 0x00, 0x00, 0x02, 0x06, 0x01, 0x00, 0x04, 0x0b, 0x08, 0x00, 0x09, 0x00, 0x00, 0x00
        /*0020*/ 	.byte	0x00, 0x00, 0x00, 0x00


//--------------------- .nv.info._Z12kernel_solvePdS_S_S_S_j --------------------------
	.section	.nv.info._Z12kernel_solvePdS_S_S_S_j,"",@"SHT_CUDA_INFO"
	.sectionflags	@""
	.align	4


	//----- nvinfo : EIATTR_CUDA_API_VERSION
	.align		4
        /*0000*/ 	.byte	0x04, 0x37
        /*0002*/ 	.short	(.L_8 - .L_7)
.L_7:
        /*0004*/ 	.word	0x00000082


	//----- nvinfo : EIATTR_KPARAM_INFO
	.align		4
.L_8:
        /*0008*/ 	.byte	0x04, 0x17
        /*000a*/ 	.short	(.L_10 - .L_9)
.L_9:
        /*000c*/ 	.word	0x00000000
        /*0010*/ 	.short	0x0005
        /*0012*/ 	.short	0x0028
        /*0014*/ 	.byte	0x00, 0xf0, 0x11, 0x00


	//----- nvinfo : EIATTR_KPARAM_INFO
	.align		4
.L_10:
        /*0018*/ 	.byte	0x04, 0x17
        /*001a*/ 	.short	(.L_12 - .L_11)
.L_11:
        /*001c*/ 	.word	0x00000000
        /*0020*/ 	.short	0x0004
        /*0022*/ 	.short	0x0020
        /*0024*/ 	.byte	0x00, 0xf5, 0x21, 0x00


	//----- nvinfo : EIATTR_KPARAM_INFO
	.align		4
.L_12:
        /*0028*/ 	.byte	0x04, 0x17
        /*002a*/ 	.short	(.L_14 - .L_13)
.L_13:
        /*002c*/ 	.word	0x00000000
        /*0030*/ 	.short	0x0003
        /*0032*/ 	.short	0x0018
        /*0034*/ 	.byte	0x00, 0xf5, 0x21, 0x00


	//----- nvinfo : EIATTR_KPARAM_INFO
	.align		4
.L_14:
        /*0038*/ 	.byte	0x04, 0x17
        /*003a*/ 	.short	(.L_16 - .L_15)
.L_15:
        /*003c*/ 	.word	0x00000000
        /*0040*/ 	.short	0x0002
        /*0042*/ 	.short	0x0010
        /*0044*/ 	.byte	0x00, 0xf5, 0x21, 0x00


	//----- nvinfo : EIATTR_KPARAM_INFO
	.align		4
.L_16:
        /*0048*/ 	.byte	0x04, 0x17
        /*004a*/ 	.short	(.L_18 - .L_17)
.L_17:
        /*004c*/ 	.word	0x00000000
        /*0050*/ 	.short	0x0001
        /*0052*/ 	.short	0x0008
        /*0054*/ 	.byte	0x00, 0xf5, 0x21, 0x00


	//----- nvinfo : EIATTR_KPARAM_INFO
	.align		4
.L_18:
        /*0058*/ 	.byte	0x04, 0x17
        /*005a*/ 	.short	(.L_20 - .L_19)
.L_19:
        /*005c*/ 	.word	0x00000000
        /*0060*/ 	.short	0x0000
        /*0062*/ 	.short	0x0000
        /*0064*/ 	.byte	0x00, 0xf5, 0x21, 0x00


	//----- nvinfo : EIATTR_SPARSE_MMA_MASK
	.align		4
.L_20:
        /*0068*/ 	.byte	0x03, 0x50
        /*006a*/ 	.short	0x0000


	//----- nvinfo : EIATTR_MAXREG_COUNT
	.align		4
        /*006c*/ 	.byte	0x03, 0x1b
        /*006e*/ 	.short	0x00ff


	//----- nvinfo : EIATTR_EXTERNS
	.align		4
        /*0070*/ 	.byte	0x04, 0x0f
        /*0072*/ 	.short	(.L_22 - .L_21)


	//   ....[0]....
	.align		4
.L_21:
        /*0074*/ 	.word	index@(vprintf)


	//----- nvinfo : EIATTR_MERCURY_ISA_VERSION
	.align		4
.L_22:
        /*0078*/ 	.byte	0x03, 0x5f
        /*007a*/ 	.short	0x0101


	//----- nvinfo : EIATTR_VRC_CTA_INIT_COUNT
	.align		4
        /*007c*/ 	.byte	0x02, 0x4a
	.zero		1
	.zero		1


	//----- nvinfo : EIATTR_SYSCALL_OFFSETS
	.align		4
        /*0080*/ 	.byte	0x04, 0x46
        /*0082*/ 	.short	(.L_24 - .L_23)


	//   ....[0]....
.L_23:
        /*0084*/ 	.word	0x000002d0


	//----- nvinfo : EIATTR_EXIT_INSTR_OFFSETS
	.align		4
.L_24:
        /*0088*/ 	.byte	0x04, 0x1c
        /*008a*/ 	.short	(.L_26 - .L_25)


	//   ....[0]....
.L_25:
        /*008c*/ 	.word	0x000000c0


	//   ....[1]....
        /*0090*/ 	.word	0x000002e0


	//----- nvinfo : EIATTR_CRS_STACK_SIZE
	.align		4
.L_26:
        /*0094*/ 	.byte	0x04, 0x1e
        /*0096*/ 	.short	(.L_28 - .L_27)
.L_27:
        /*0098*/ 	.word	0x00000000


	//----- nvinfo : EIATTR_CBANK_PARAM_SIZE
	.align		4
.L_28:
        /*009c*/ 	.byte	0x03, 0x19
        /*009e*/ 	.short	0x002c


	//----- nvinfo : EIATTR_PARAM_CBANK
	.align		4
        /*00a0*/ 	.byte	0x04, 0x0a
        /*00a2*/ 	.short	(.L_30 - .L_29)
	.align		4
.L_29:
        /*00a4*/ 	.word	index@(.nv.constant0._Z12kernel_solvePdS_S_S_S_j)
        /*00a8*/ 	.short	0x0380
        /*00aa*/ 	.short	0x002c


	//----- nvinfo : EIATTR_SW_WAR
	.align		4
.L_30:
        /*00ac*/ 	.byte	0x04, 0x36
        /*00ae*/ 	.short	(.L_32 - .L_31)
.L_31:
        /*00b0*/ 	.word	0x00000008
.L_32:


//--------------------- .nv.callgraph             --------------------------
	.section	.nv.callgraph,"",@"SHT_CUDA_CALLGRAPH"
	.align	4
	.sectionentsize	8
	.align		4
        /*0000*/ 	.word	0x00000000
	.align		4
        /*0004*/ 	.word	0xffffffff
	.align		4
        /*0008*/ 	.word	index@(_Z12kernel_solvePdS_S_S_S_j)
	.align		4
        /*000c*/ 	.word	index@(vprintf)
	.align		4
        /*0010*/ 	.word	0x00000000
	.align		4
        /*0014*/ 	.word	0xfffffffe
	.align		4
        /*0018*/ 	.word	0x00000000
	.align		4
        /*001c*/ 	.word	0xfffffffd
	.align		4
        /*0020*/ 	.word	0x00000000
	.align		4
        /*0024*/ 	.word	0xfffffffc


//--------------------- .nv.constant4             --------------------------
	.section	.nv.constant4,"a",@progbits
	.align	8
	.align		8
.nv.constant4:
        /*0000*/ 	.dword	vprintf
	.align		8
        /*0008*/ 	.dword	$str


//--------------------- .text._Z12kernel_solvePdS_S_S_S_j --------------------------
	.section	.text._Z12kernel_solvePdS_S_S_S_j,"ax",@progbits
	.align	128
        .global         _Z12kernel_solvePdS_S_S_S_j
        .type           _Z12kernel_solvePdS_S_S_S_j,@function
        .size           _Z12kernel_solvePdS_S_S_S_j,(.L_x_2 - _Z12kernel_solvePdS_S_S_S_j)
        .other          _Z12kernel_solvePdS_S_S_S_j,@"STO_CUDA_ENTRY STV_DEFAULT"
_Z12kernel_solvePdS_S_S_S_j:
.text._Z12kernel_solvePdS_S_S_S_j:
[----:B------:R-:W0:Y:S01]  /*0000*/  LDC R1, c[0x0][0x37c] ;  /* 0x0000df00ff017b82 */ /* 0x000e220000000800 */
[----:B------:R-:W1:Y:S01]  /*0010*/  S2R R8, SR_TID.X ;  /* 0x0000000000087919 */ /* 0x000e620000002100 */
[----:B------:R-:W2:Y:S06]  /*0020*/  LDCU UR5, c[0x0][0x2fc] ;  /* 0x00005f80ff0577ac */ /* 0x000eac0008000800 */
[----:B------:R-:W1:Y:S01]  /*0030*/  S2UR UR6, SR_CTAID.X ;  /* 0x00000000000679c3 */ /* 0x000e620000002500 */
[----:B0-----:R-:W-:Y:S01]  /*0040*/  IADD3 R1, PT, PT, R1, -0x10, RZ ;  /* 0xfffffff001017810 */ /* 0x001fe20007ffe0ff */
[----:B------:R-:W0:Y:S01]  /*0050*/  LDCU UR7, c[0x0][0x3a8] ;  /* 0x00007500ff0777ac */ /* 0x000e220008000800 */
[----:B------:R-:W3:Y:S05]  /*0060*/  LDCU UR4, c[0x0][0x2f8] ;  /* 0x00005f00ff0477ac */ /* 0x000eea0008000800 */
[----:B------:R-:W1:Y:S01]  /*0070*/  LDC R3, c[0x0][0x360] ;  /* 0x0000d800ff037b82 */ /* 0x000e620000000800 */
[----:B---3--:R-:W-:-:S04]  /*0080*/  IADD3 R6, P1, PT, R1, UR4, RZ ;  /* 0x0000000401067c10 */ /* 0x008fc8000ff3e0ff */
[----:B--2---:R-:W-:Y:S01]  /*0090*/  IADD3.X R7, PT, PT, RZ, UR5, RZ, P1, !PT ;  /* 0x00000005ff077c10 */ /* 0x004fe20008ffe4ff */
[----:B-1----:R-:W-:-:S05]  /*00a0*/  IMAD R8, R3, UR6, R8 ;  /* 0x0000000603087c24 */ /* 0x002fca000f8e0208 */
[----:B0-----:R-:W-:-:S13]  /*00b0*/  ISETP.GE.U32.AND P0, PT, R8, UR7, PT ;  /* 0x0000000708007c0c */ /* 0x001fda000bf06070 */
[----:B------:R-:W-:Y:S05]  /*00c0*/  @P0 EXIT ;  /* 0x000000000000094d */ /* 0x000fea0003800000 */
[----:B------:R-:W0:Y:S01]  /*00d0*/  LDC.64 R16, c[0x0][0x390] ;  /* 0x0000e400ff107b82 */ /* 0x000e220000000a00 */
[----:B------:R-:W1:Y:S07]  /*00e0*/  LDCU.64 UR6, c[0x0][0x358] ;  /* 0x00006b00ff0677ac */ /* 0x000e6e0008000a00 */
[----:B------:R-:W2:Y:S08]  /*00f0*/  LDC.64 R12, c[0x0][0x388] ;  /* 0x0000e200ff0c7b82 */ /* 0x000eb00000000a00 */
[----:B------:R-:W3:Y:S08]  /*0100*/  LDC.64 R4, c[0x0][0x380] ;  /* 0x0000e000ff047b82 */ /* 0x000ef00000000a00 */
[----:B------:R-:W4:Y:S01]  /*0110*/  S2UR UR5, SR_CgaCtaId ;  /* 0x00000000000579c3 */ /* 0x000f220000008800 */
[----:B0-----:R-:W-:-:S07]  /*0120*/  IMAD.WIDE.U32 R16, R8, 0x8, R16 ;  /* 0x0000000808107825 */ /* 0x001fce00078e0010 */
[----:B------:R-:W0:Y:S01]  /*0130*/  LDC.64 R18, c[0x0][0x3a0] ;  /* 0x0000e800ff127b82 */ /* 0x000e220000000a00 */
[C---:B--2---:R-:W-:Y:S01]  /*0140*/  IMAD.WIDE.U32 R12, R8.reuse, 0x8, R12 ;  /* 0x00000008080c7825 */ /* 0x044fe200078e000c */
[----:B-1----:R-:W2:Y:S01]  /*0150*/  LDG.E.64 R16, desc[UR6][R16.64] ;  /* 0x0000000610107981 */ /* 0x002ea2000c1e1b00 */
[----:B------:R-:W-:Y:S01]  /*0160*/  UMOV UR4, 0x400 ;  /* 0x0000040000047882 */ /* 0x000fe20000000000 */
[----:B------:R-:W-:Y:S01]  /*0170*/  MOV R0, 0x0 ;  /* 0x0000000000007802 */ /* 0x000fe20000000f00 */
[----:B------:R-:W1:Y:S01]  /*0180*/  LDCU.64 UR8, c[0x4][0x8] ;  /* 0x01000100ff0877ac */ /* 0x000e620008000a00 */
[----:B------:R-:W5:Y:S01]  /*0190*/  LDG.E.64 R14, desc[UR6][R12.64] ;  /* 0x000000060c0e7981 */ /* 0x000f62000c1e1b00 */
[----:B---3--:R-:W-:-:S06]  /*01a0*/  IMAD.WIDE.U32 R4, R8, 0x8, R4 ;  /* 0x0000000808047825 */ /* 0x008fcc00078e0004 */
[----:B------:R-:W3:Y:S01]  /*01b0*/  LDG.E.64 R4, desc[UR6][R4.64] ;  /* 0x0000000604047981 */ /* 0x000ee2000c1e1b00 */
[----:B----4-:R-:W-:Y:S01]  /*01c0*/  ULEA UR4, UR5, UR4, 0x18 ;  /* 0x0000000405047291 */ /* 0x010fe2000f8ec0ff */
[----:B--2---:R-:W-:Y:S08]  /*01d0*/  F2I.F64.TRUNC R11, R16 ;  /* 0x00000010000b7311 */ /* 0x004ff0000030d100 */
[----:B-----5:R-:W2:Y:S08]  /*01e0*/  F2I.F64.TRUNC R3, R14 ;  /* 0x0000000e00037311 */ /* 0x020eb0000030d100 */
[----:B---3--:R-:W3:Y:S01]  /*01f0*/  F2I.F64.TRUNC R2, R4 ;  /* 0x0000000400027311 */ /* 0x008ee2000030d100 */
[----:B--2---:R-:W-:-:S07]  /*0200*/  IMAD R12, R3, R11, RZ ;  /* 0x0000000b030c7224 */ /* 0x004fce00078e02ff */
[----:B------:R-:W2:Y:S01]  /*0210*/  I2F.F64 R12, R12 ;  /* 0x0000000c000c7312 */ /* 0x000ea20000201c00 */
[----:B------:R-:W-:Y:S01]  /*0220*/  IMAD.MOV.U32 R10, RZ, RZ, R3 ;  /* 0x000000ffff0a7224 */ /* 0x000fe200078e0003 */
[----:B---3--:R-:W-:Y:S01]  /*0230*/  MOV R9, R2 ;  /* 0x0000000200097202 */ /* 0x008fe20000000f00 */
[----:B0-----:R-:W-:Y:S01]  /*0240*/  IMAD.WIDE.U32 R14, R8, 0x8, R18 ;  /* 0x00000008080e7825 */ /* 0x001fe200078e0012 */
[----:B------:R0:W-:Y:S01]  /*0250*/  STS.64 [UR4], R2 ;  /* 0x00000002ff007988 */ /* 0x0001e20008000a04 */
[----:B------:R0:W3:Y:S03]  /*0260*/  LDC.64 R16, c[0x4][R0] ;  /* 0x0100000000107b82 */ /* 0x0000e60000000a00 */
[----:B------:R0:W-:Y:S04]  /*0270*/  STS [UR4+0x8], R11 ;  /* 0x0000080bff007988 */ /* 0x0001e80008000804 */
[----:B------:R0:W-:Y:S04]  /*0280*/  STL.128 [R1], R8 ;  /* 0x0000000801007387 */ /* 0x0001e80000100c00 */
[----:B--2---:R0:W-:Y:S01]  /*0290*/  STG.E.64 desc[UR6][R14.64], R12 ;  /* 0x0000000c0e007986 */ /* 0x0041e2000c101b06 */
[----:B-1----:R-:W-:Y:S01]  /*02a0*/  MOV R4, UR8 ;  /* 0x0000000800047c02 */ /* 0x002fe20008000f00 */
[----:B------:R-:W-:-:S07]  /*02b0*/  IMAD.U32 R5, RZ, RZ, UR9 ;  /* 0x00000009ff057e24 */ /* 0x000fce000f8e00ff */
[----:B------:R-:W-:-:S07]  /*02c0*/  LEPC R20, `(.L_x_0) ;  /* 0x000000001014794e */ /* 0x000fce0000000000 */
[----:B0--3--:R-:W-:Y:S05]  /*02d0*/  CALL.ABS.NOINC R16 ;  /* 0x0000000010007343 */ /* 0x009fea0003c00000 */
.L_x_0:
[----:B------:R-:W-:Y:S05]  /*02e0*/  EXIT ;  /* 0x000000000000794d */ /* 0x000fea0003800000 */
.L_x_1:
[----:B------:R-:W-:-:S00]  /*02f0*/  BRA `(.L_x_1) ;  /* 0xfffffffc00fc7947 */ /* 0x000fc0000383ffff */
[----:B------:R-:W-:-:S00]  /*0300*/  NOP ;  /* 0x0000000000007918 */ /* 0x000fc00000000000 */
[----:B------:R-:W-:-:S00]  /*0310*/  NOP ;  /* 0x0000000000007918 */ /* 0x000fc00000000000 */
[----:B------:R-:W-:-:S00]  /*0320*/  NOP ;  /* 0x0000000000007918 */ /* 0x000fc00000000000 */
[----:B------:R-:W-:-:S00]  /*0330*/  NOP ;  /* 0x0000000000007918 */ /* 0x000fc00000000000 */
[----:B------:R-:W-:-:S00]  /*0340*/  NOP ;  /* 0x0000000000007918 */ /* 0x000fc00000000000 */
[----:B------:R-:W-:-:S00]  /*0350*/  NOP ;  /* 0x0000000000007918 */ /* 0x000fc00000000000 */
[----:B------:R-:W-:-:S00]  /*0360*/  NOP ;  /* 0x0000000000007918 */ /* 0x000fc00000000000 */
[----:B------:R-:W-:-:S00]  /*0370*/  NOP ;  /* 0x0000000000007918 */ /* 0x000fc00000000000 */
.L_x_2:


//--------------------- .nv.global.init           --------------------------
	.section	.nv.global.init,"aw",@progbits
.nv.global.init:
	.type		$str,@object
	.size		$str,(.L_0 - $str)
$str:
        /*0000*/ 	.byte	0x54, 0x68, 0x72, 0x65, 0x61, 0x64, 0x20, 0x25, 0x64, 0x20, 0x2d, 0x20, 0x76, 0x61, 0x6c, 0x75
        /*0010*/ 	.byte	0x65, 0x3a, 0x20, 0x25, 0x64, 0x20, 0x61, 0x74, 0x20, 0x28, 0x25, 0x64, 0x2c, 0x20, 0x25, 0x64
        /*0020*/ 	.byte	0x29, 0x0a, 0x00
.L_0:


//--------------------- .nv.shared._Z12kernel_solvePdS_S_S_S_j --------------------------
	.section	.nv.shared._Z12kernel_solvePdS_S_S_S_j,"aw",@nobits
	.sectionflags	@""
	.align	4
.nv.shared._Z12kernel_solvePdS_S_S_S_j:
	.zero		1036


//--------------------- .nv.shared.reserved.0     --------------------------
	.section	.nv.shared.reserved.0,"aw",@nobits
	.weak		__nv_reservedSMEM_offset_0_alias
	.size		__nv_reservedSMEM_offset_0_alias, 0, 64
	.other		__nv_reservedSMEM_offset_0_alias,@"STO_CUDA_RESERVED_SHARED STV_DEFAULT"
__nv_reservedSMEM_offset_0_alias:
	.zero		0
	.zero		64


//--------------------- .nv.constant0._Z12kernel_solvePdS_S_S_S_j --------------------------
	.section	.nv.constant0._Z12kernel_solvePdS_S_S_S_j,"a",@progbits
	.sectionflags	@""
	.align	4
.nv.constant0._Z12kernel_solvePdS_S_S_S_j:
	.zero		940


//--------------------- SYMBOLS --------------------------

	.type		.nv.reservedSmem.offset0,@object
	.size		.nv.reservedSmem.offset0,0x4
	.type		.nv.reservedSmem.cap,@object
	.size		.nv.reservedSmem.cap,0x4
	.type		vprintf,@function
